







.version 7.5
.target sm_52
.address_size 64



.visible .entry _Z6MatMulPiS_S_i(
.param .u64 _Z6MatMulPiS_S_i_param_0,
.param .u64 _Z6MatMulPiS_S_i_param_1,
.param .u64 _Z6MatMulPiS_S_i_param_2,
.param .u32 _Z6MatMulPiS_S_i_param_3
)
{
.reg .pred %p<6>;
.reg .f32 %f<30>;
.reg .b32 %r<36>;
.reg .b64 %rd<34>;


ld.param.u64 %rd18, [_Z6MatMulPiS_S_i_param_0];
ld.param.u64 %rd19, [_Z6MatMulPiS_S_i_param_1];
ld.param.u64 %rd17, [_Z6MatMulPiS_S_i_param_2];
ld.param.u32 %r12, [_Z6MatMulPiS_S_i_param_3];
cvta.to.global.u64 %rd1, %rd19;
cvta.to.global.u64 %rd2, %rd18;
mov.u32 %r1, %tid.x;
mov.u32 %r13, %tid.y;
mul.lo.s32 %r2, %r13, %r12;
setp.lt.s32 %p1, %r12, 1;
mov.f32 %f29, 0f00000000;
@%p1 bra $L__BB0_7;

add.s32 %r15, %r12, -1;
and.b32 %r35, %r12, 3;
setp.lt.u32 %p2, %r15, 3;
mov.f32 %f29, 0f00000000;
mov.u32 %r34, 0;
@%p2 bra $L__BB0_4;

sub.s32 %r33, %r12, %r35;
mul.wide.s32 %rd20, %r1, 4;
add.s64 %rd31, %rd1, %rd20;
add.s32 %r17, %r2, 2;
mul.wide.s32 %rd21, %r17, 4;
add.s64 %rd30, %rd2, %rd21;
mul.wide.s32 %rd5, %r12, 4;

$L__BB0_3:
ld.global.u32 %r18, [%rd30+-8];
cvt.rn.f32.s32 %f12, %r18;
ld.global.u32 %r19, [%rd31];
cvt.rn.f32.s32 %f13, %r19;
fma.rn.f32 %f14, %f12, %f13, %f29;
ld.global.u32 %r20, [%rd30+-4];
cvt.rn.f32.s32 %f15, %r20;
add.s64 %rd22, %rd31, %rd5;
ld.global.u32 %r21, [%rd22];
cvt.rn.f32.s32 %f16, %r21;
fma.rn.f32 %f17, %f15, %f16, %f14;
ld.global.u32 %r22, [%rd30];
cvt.rn.f32.s32 %f18, %r22;
add.s64 %rd23, %rd22, %rd5;
ld.global.u32 %r23, [%rd23];
cvt.rn.f32.s32 %f19, %r23;
fma.rn.f32 %f20, %f18, %f19, %f17;
ld.global.u32 %r24, [%rd30+4];
cvt.rn.f32.s32 %f21, %r24;
add.s64 %rd24, %rd23, %rd5;
add.s64 %rd31, %rd24, %rd5;
ld.global.u32 %r25, [%rd24];
cvt.rn.f32.s32 %f22, %r25;
fma.rn.f32 %f29, %f21, %f22, %f20;
add.s32 %r34, %r34, 4;
add.s64 %rd30, %rd30, 16;
add.s32 %r33, %r33, -4;
setp.ne.s32 %p3, %r33, 0;
@%p3 bra $L__BB0_3;

$L__BB0_4:
setp.eq.s32 %p4, %r35, 0;
@%p4 bra $L__BB0_7;

mad.lo.s32 %r26, %r34, %r12, %r1;
mul.wide.s32 %rd25, %r26, 4;
add.s64 %rd33, %rd1, %rd25;
mul.wide.s32 %rd11, %r12, 4;
add.s32 %r27, %r34, %r2;
mul.wide.s32 %rd26, %r27, 4;
add.s64 %rd32, %rd2, %rd26;

$L__BB0_6:
.pragma "nounroll";
ld.global.u32 %r28, [%rd32];
cvt.rn.f32.s32 %f23, %r28;
ld.global.u32 %r29, [%rd33];
cvt.rn.f32.s32 %f24, %r29;
fma.rn.f32 %f29, %f23, %f24, %f29;
add.s64 %rd33, %rd33, %rd11;
add.s64 %rd32, %rd32, 4;
add.s32 %r35, %r35, -1;
setp.ne.s32 %p5, %r35, 0;
@%p5 bra $L__BB0_6;

$L__BB0_7:
cvta.to.global.u64 %rd27, %rd17;
add.s32 %r30, %r2, %r1;
mul.wide.s32 %rd28, %r30, 4;
add.s64 %rd29, %rd27, %rd28;
cvt.rzi.s32.f32 %r31, %f29;
st.global.u32 [%rd29], %r31;
ret;

}



// ===== COMPILED SASS (sm_100) =====

	.target	sm_100

	.elftype	@"ET_EXEC"


//--------------------- .note.nv.tkinfo           --------------------------
	.section	.note.nv.tkinfo,"",@"SHT_NOTE"
	.sectionflags	@"SHF_NOTE_NV_TKINFO"
	.tkinfo
        /*0018*/ 	.word	0x00000002
        /*0030*/ 	.string	""
        /*0030*/ 	.string	"ptxas"
        /*0030*/ 	.string	"Cuda compilation tools, release 13.0, V13.0.88"
        /*0030*/ 	.string	"Build cuda_13.0.r13.0/compiler.36424714_0"
        /*0030*/ 	.string	"-arch sm_100 "



//--------------------- .note.nv.cuinfo           --------------------------
	.section	.note.nv.cuinfo,"",@"SHT_NOTE"
	.sectionflags	@"SHF_NOTE_NV_CUINFO"
        /*0018*/ 	.short	0x0002
        /*001a*/ 	.short	0x0034
        /*001c*/ 	.short	0x0082
	.zero		2


//--------------------- .nv.info                  --------------------------
	.section	.nv.info,"",@"SHT_CUDA_INFO"
	.align	4


	//----- nvinfo : EIATTR_REGCOUNT
	.align		4
        /*0000*/ 	.byte	0x04, 0x2f
        /*0002*/ 	.short	(.L_1 - .L_0)
	.align		4
.L_0:
        /*0004*/ 	.word	index@(_Z6MatMulPiS_S_i)
        /*0008*/ 	.word	0x00000020


	//----- nvinfo : EIATTR_FRAME_SIZE
	.align		4
.L_1:
        /*000c*/ 	.byte	0x04, 0x11
        /*000e*/ 	.short	(.L_3 - .L_2)
	.align		4
.L_2:
        /*0010*/ 	.word	index@(_Z6MatMulPiS_S_i)
        /*0014*/ 	.word	0x00000000


	//----- nvinfo : EIATTR_MIN_STACK_SIZE
	.align		4
.L_3:
        /*0018*/ 	.byte	0x04, 0x12
        /*001a*/ 	.short	(.L_5 - .L_4)
	.align		4
.L_4:
        /*001c*/ 	.word	index@(_Z6MatMulPiS_S_i)
        /*0020*/ 	.word	0x00000000
.L_5:


//--------------------- .nv.compat                --------------------------
	.section	.nv.compat,"",@"SHT_CUDA_COMPAT_INFO"
	.align	4
        /*0000*/ 	.byte	0x02, 0x09, 0x00, 0x00, 0x02, 0x02, 0x01, 0x00, 0x02, 0x05, 0x05, 0x00, 0x03, 0x07, 0x01, 0x01
        /*0010*/ 	.byte	0x02, 0x03, 0x00, 0x00, 0x02, 0x06, 0x01, 0x00, 0x04, 0x0b, 0x08, 0x00, 0x09, 0x00, 0x00, 0x00
        /*0020*/ 	.byte	0x00, 0x00, 0x00, 0x00


//--------------------- .nv.info._Z6MatMulPiS_S_i --------------------------
	.section	.nv.info._Z6MatMulPiS_S_i,"",@"SHT_CUDA_INFO"
	.sectionflags	@""
	.align	4


	//----- nvinfo : EIATTR_CUDA_API_VERSION
	.align		4
        /*0000*/ 	.byte	0x04, 0x37
        /*0002*/ 	.short	(.L_7 - .L_6)
.L_6:
        /*0004*/ 	.word	0x00000082


	//----- nvinfo : EIATTR_KPARAM_INFO
	.align		4
.L_7:
        /*0008*/ 	.byte	0x04, 0x17
        /*000a*/ 	.short	(.L_9 - .L_8)
.L_8:
        /*000c*/ 	.word	0x00000000
        /*0010*/ 	.short	0x0003
        /*0012*/ 	.short	0x0018
        /*0014*/ 	.byte	0x00, 0xf0, 0x11, 0x00


	//----- nvinfo : EIATTR_KPARAM_INFO
	.align		4
.L_9:
        /*0018*/ 	.byte	0x04, 0x17
        /*001a*/ 	.short	(.L_11 - .L_10)
.L_10:
        /*001c*/ 	.word	0x00000000
        /*0020*/ 	.short	0x0002
        /*0022*/ 	.short	0x0010
        /*0024*/ 	.byte	0x00, 0xf0, 0x21, 0x00


	//----- nvinfo : EIATTR_KPARAM_INFO
	.align		4
.L_11:
        /*0028*/ 	.byte	0x04, 0x17
        /*002a*/ 	.short	(.L_13 - .L_12)
.L_12:
        /*002c*/ 	.word	0x00000000
        /*0030*/ 	.short	0x0001
        /*0032*/ 	.short	0x0008
        /*0034*/ 	.byte	0x00, 0xf0, 0x21, 0x00


	//----- nvinfo : EIATTR_KPARAM_INFO
	.align		4
.L_13:
        /*0038*/ 	.byte	0x04, 0x17
        /*003a*/ 	.short	(.L_15 - .L_14)
.L_14:
        /*003c*/ 	.word	0x00000000
        /*0040*/ 	.short	0x0000
        /*0042*/ 	.short	0x0000
        /*0044*/ 	.byte	0x00, 0xf0, 0x21, 0x00


	//----- nvinfo : EIATTR_SPARSE_MMA_MASK
	.align		4
.L_15:
        /*0048*/ 	.byte	0x03, 0x50
        /*004a*/ 	.short	0x0000


	//----- nvinfo : EIATTR_MAXREG_COUNT
	.align		4
        /*004c*/ 	.byte	0x03, 0x1b
        /*004e*/ 	.short	0x00ff


	//----- nvinfo : EIATTR_MERCURY_ISA_VERSION
	.align		4
        /*0050*/ 	.byte	0x03, 0x5f
        /*0052*/ 	.short	0x0101


	//----- nvinfo : EIATTR_VRC_CTA_INIT_COUNT
	.align		4
        /*0054*/ 	.byte	0x02, 0x4a
	.zero		1
	.zero		1


	//----- nvinfo : EIATTR_EXIT_INSTR_OFFSETS
	.align		4
        /*0058*/ 	.byte	0x04, 0x1c
        /*005a*/ 	.short	(.L_17 - .L_16)


	//   ....[0]....
.L_16:
        /*005c*/ 	.word	0x00000ef0


	//----- nvinfo : EIATTR_CBANK_PARAM_SIZE
	.align		4
.L_17:
        /*0060*/ 	.byte	0x03, 0x19
        /*0062*/ 	.short	0x001c


	//----- nvinfo : EIATTR_PARAM_CBANK
	.align		4
        /*0064*/ 	.byte	0x04, 0x0a
        /*0066*/ 	.short	(.L_19 - .L_18)
	.align		4
.L_18:
        /*0068*/ 	.word	index@(.nv.constant0._Z6MatMulPiS_S_i)
        /*006c*/ 	.short	0x0380
        /*006e*/ 	.short	0x001c


	//----- nvinfo : EIATTR_SW_WAR
	.align		4
.L_19:
        /*0070*/ 	.byte	0x04, 0x36
        /*0072*/ 	.short	(.L_21 - .L_20)
.L_20:
        /*0074*/ 	.word	0x00000008
.L_21:


//--------------------- .nv.callgraph             --------------------------
	.section	.nv.callgraph,"",@"SHT_CUDA_CALLGRAPH"
	.align	4
	.sectionentsize	8
	.align		4
        /*0000*/ 	.word	0x00000000
	.align		4
        /*0004*/ 	.word	0xffffffff
	.align		4
        /*0008*/ 	.word	0x00000000
	.align		4
        /*000c*/ 	.word	0xfffffffe
	.align		4
        /*0010*/ 	.word	0x00000000
	.align		4
        /*0014*/ 	.word	0xfffffffd
	.align		4
        /*0018*/ 	.word	0x00000000
	.align		4
        /*001c*/ 	.word	0xfffffffc


//--------------------- .text._Z6MatMulPiS_S_i    --------------------------
	.section	.text._Z6MatMulPiS_S_i,"ax",@progbits
	.align	128
        .global         _Z6MatMulPiS_S_i
        .type           _Z6MatMulPiS_S_i,@function
        .size           _Z6MatMulPiS_S_i,(.L_x_8 - _Z6MatMulPiS_S_i)
        .other          _Z6MatMulPiS_S_i,@"STO_CUDA_ENTRY STV_DEFAULT"
_Z6MatMulPiS_S_i:
.text._Z6MatMulPiS_S_i:
[----:B------:R-:W-:Y:S08]  /*0000*/  LDC R1, c[0x0][0x37c] ;  /* 0x0000df00ff017b82 */ /* 0x000ff00000000800 */
[----:B------:R-:W0:Y:S01]  /*0010*/  LDC R0, c[0x0][0x398] ;  /* 0x0000e600ff007b82 */ /* 0x000e220000000800 */
[----:B------:R-:W1:Y:S01]  /*0020*/  S2R R3, SR_TID.X ;  /* 0x0000000000037919 */ /* 0x000e620000002100 */
[----:B------:R-:W2:Y:S01]  /*0030*/  LDCU.64 UR6, c[0x0][0x358] ;  /* 0x00006b00ff0677ac */ /* 0x000ea20008000a00 */
[----:B------:R-:W-:Y:S01]  /*0040*/  IMAD.MOV.U32 R10, RZ, RZ, RZ ;  /* 0x000000ffff0a7224 */ /* 0x000fe200078e00ff */
[----:B------:R-:W3:Y:S01]  /*0050*/  S2R R5, SR_TID.Y ;  /* 0x0000000000057919 */ /* 0x000ee20000002200 */
[----:B0-----:R-:W-:-:S13]  /*0060*/  ISETP.GE.AND P0, PT, R0, 0x1, PT ;  /* 0x000000010000780c */ /* 0x001fda0003f06270 */
[----:B-123--:R-:W-:Y:S05]  /*0070*/  @!P0 BRA `(.L_x_0) ;  /* 0x0000000c00888947 */ /* 0x00efea0003800000 */
[C---:B------:R-:W-:Y:S01]  /*0080*/  VIADD R2, R0.reuse, 0xffffffff ;  /* 0xffffffff00027836 */ /* 0x040fe20000000000 */
[----:B------:R-:W-:Y:S01]  /*0090*/  UMOV UR4, URZ ;  /* 0x000000ff00047c82 */ /* 0x000fe20008000000 */
[----:B------:R-:W-:Y:S01]  /*00a0*/  LOP3.LUT R7, R0, 0x3, RZ, 0xc0, !PT ;  /* 0x0000000300077812 */ /* 0x000fe200078ec0ff */
[----:B------:R-:W-:Y:S02]  /*00b0*/  IMAD.MOV.U32 R10, RZ, RZ, RZ ;  /* 0x000000ffff0a7224 */ /* 0x000fe400078e00ff */
[----:B------:R-:W-:-:S13]  /*00c0*/  ISETP.GE.U32.AND P0, PT, R2, 0x3, PT ;  /* 0x000000030200780c */ /* 0x000fda0003f06070 */
[----:B------:R-:W-:Y:S05]  /*00d0*/  @!P0 BRA `(.L_x_1) ;  /* 0x0000000c00248947 */ /* 0x000fea0003800000 */
[----:B------:R-:W0:Y:S01]  /*00e0*/  LDC.64 R12, c[0x0][0x380] ;  /* 0x0000e000ff0c7b82 */ /* 0x000e220000000a00 */
[----:B------:R-:W-:Y:S02]  /*00f0*/  IMAD.IADD R2, R0, 0x1, -R7 ;  /* 0x0000000100027824 */ /* 0x000fe400078e0a07 */
[----:B------:R-:W-:-:S03]  /*0100*/  IMAD R9, R5, R0, 0x2 ;  /* 0x0000000205097424 */ /* 0x000fc600078e0200 */
[----:B------:R-:W-:Y:S02]  /*0110*/  ISETP.GT.AND P0, PT, R2, RZ, PT ;  /* 0x000000ff0200720c */ /* 0x000fe40003f04270 */
[----:B------:R-:W1:Y:S01]  /*0120*/  LDC.64 R20, c[0x0][0x388] ;  /* 0x0000e200ff147b82 */ /* 0x000e620000000a00 */
[----:B0-----:R-:W-:-:S04]  /*0130*/  IMAD.WIDE R12, R9, 0x4, R12 ;  /* 0x00000004090c7825 */ /* 0x001fc800078e020c */
[----:B-1----:R-:W-:-:S06]  /*0140*/  IMAD.WIDE R20, R3, 0x4, R20 ;  /* 0x0000000403147825 */ /* 0x002fcc00078e0214 */
[----:B------:R-:W-:Y:S05]  /*0150*/  @!P0 BRA `(.L_x_2) ;  /* 0x00000008008c8947 */ /* 0x000fea0003800000 */
[----:B------:R-:W-:Y:S02]  /*0160*/  ISETP.GT.AND P1, PT, R2, 0xc, PT ;  /* 0x0000000c0200780c */ /* 0x000fe40003f24270 */
[----:B------:R-:W-:-:S11]  /*0170*/  PLOP3.LUT P0, PT, PT, PT, PT, 0x80, 0x8 ;  /* 0x000000000008781c */ /* 0x000fd60003f0f070 */
[----:B------:R-:W-:Y:S05]  /*0180*/  @!P1 BRA `(.L_x_3) ;  /* 0x00000004009c9947 */ /* 0x000fea0003800000 */
[----:B------:R-:W-:-:S13]  /*0190*/  PLOP3.LUT P0, PT, PT, PT, PT, 0x8, 0x80 ;  /* 0x000000000080781c */ /* 0x000fda0003f0e170 */
.L_x_4:
[C---:B------:R-:W-:Y:S01]  /*01a0*/  IMAD.WIDE R28, R0.reuse, 0x4, R20 ;  /* 0x00000004001c7825 */ /* 0x040fe200078e0214 */
[----:B------:R-:W2:Y:S04]  /*01b0*/  LDG.E R11, desc[UR6][R12.64+-0x8] ;  /* 0xfffff8060c0b7981 */ /* 0x000ea8000c1e1900 */
[----:B------:R-:W3:Y:S01]  /*01c0*/  LDG.E R19, desc[UR6][R20.64] ;  /* 0x0000000614137981 */ /* 0x000ee2000c1e1900 */
[----:B------:R-:W-:-:S03]  /*01d0*/  IMAD.WIDE R22, R0, 0x4, R28 ;  /* 0x0000000400167825 */ /* 0x000fc600078e021c */
[----:B------:R-:W4:Y:S04]  /*01e0*/  LDG.E R25, desc[UR6][R12.64+-0x4] ;  /* 0xfffffc060c197981 */ /* 0x000f28000c1e1900 */
[----:B------:R-:W5:Y:S01]  /*01f0*/  LDG.E R24, desc[UR6][R28.64] ;  /* 0x000000061c187981 */ /* 0x000f62000c1e1900 */
[----:B------:R-:W-:-:S03]  /*0200*/  IMAD.WIDE R16, R0, 0x4, R22 ;  /* 0x0000000400107825 */ /* 0x000fc600078e0216 */
[----:B------:R-:W5:Y:S04]  /*0210*/  LDG.E R9, desc[UR6][R12.64] ;  /* 0x000000060c097981 */ /* 0x000f68000c1e1900 */
[----:B------:R-:W5:Y:S01]  /*0220*/  LDG.E R18, desc[UR6][R22.64] ;  /* 0x0000000616127981 */ /* 0x000f62000c1e1900 */
[----:B------:R-:W-:-:S03]  /*0230*/  IMAD.WIDE R14, R0, 0x4, R16 ;  /* 0x00000004000e7825 */ /* 0x000fc600078e0210 */
[----:B------:R-:W5:Y:S04]  /*0240*/  LDG.E R8, desc[UR6][R12.64+0x4] ;  /* 0x000004060c087981 */ /* 0x000f68000c1e1900 */
[----:B------:R0:W5:Y:S04]  /*0250*/  LDG.E R6, desc[UR6][R16.64] ;  /* 0x0000000610067981 */ /* 0x000168000c1e1900 */
[----:B------:R-:W5:Y:S04]  /*0260*/  LDG.E R4, desc[UR6][R12.64+0x8] ;  /* 0x000008060c047981 */ /* 0x000f68000c1e1900 */
[----:B------:R-:W5:Y:S01]  /*0270*/  LDG.E R26, desc[UR6][R12.64+0xc] ;  /* 0x00000c060c1a7981 */ /* 0x000f62000c1e1900 */
[----:B0-----:R-:W-:-:S03]  /*0280*/  IMAD.WIDE R16, R0, 0x4, R14 ;  /* 0x0000000400107825 */ /* 0x001fc600078e020e */
[----:B------:R-:W5:Y:S04]  /*0290*/  LDG.E R14, desc[UR6][R14.64] ;  /* 0x000000060e0e7981 */ /* 0x000f68000c1e1900 */
[----:B------:R0:W5:Y:S01]  /*02a0*/  LDG.E R27, desc[UR6][R16.64] ;  /* 0x00000006101b7981 */ /* 0x000162000c1e1900 */
[----:B------:R-:W-:-:S03]  /*02b0*/  IMAD.WIDE R20, R0, 0x4, R16 ;  /* 0x0000000400147825 */ /* 0x000fc600078e0210 */
[----:B------:R-:W5:Y:S04]  /*02c0*/  LDG.E R29, desc[UR6][R12.64+0x10] ;  /* 0x000010060c1d7981 */ /* 0x000f68000c1e1900 */
[----:B------:R1:W5:Y:S01]  /*02d0*/  LDG.E R28, desc[UR6][R20.64] ;  /* 0x00000006141c7981 */ /* 0x000362000c1e1900 */
[----:B------:R-:W-:-:S03]  /*02e0*/  IMAD.WIDE R22, R0, 0x4, R20 ;  /* 0x0000000400167825 */ /* 0x000fc600078e0214 */
[----:B------:R-:W5:Y:S04]  /*02f0*/  LDG.E R15, desc[UR6][R12.64+0x14] ;  /* 0x000014060c0f7981 */ /* 0x000f68000c1e1900 */
[----:B------:R-:W5:Y:S01]  /*0300*/  LDG.E R16, desc[UR6][R22.64] ;  /* 0x0000000616107981 */ /* 0x000f62000c1e1900 */
[----:B--2---:R-:W-:Y:S02]  /*0310*/  I2FP.F32.S32 R11, R11 ;  /* 0x0000000b000b7245 */ /* 0x004fe40000201400 */
[----:B---3--:R-:W-:-:S05]  /*0320*/  I2FP.F32.S32 R19, R19 ;  /* 0x0000001300137245 */ /* 0x008fca0000201400 */
[----:B------:R-:W-:Y:S01]  /*0330*/  FFMA R11, R11, R19, R10 ;  /* 0x000000130b0b7223 */ /* 0x000fe2000000000a */
[----:B----4-:R-:W-:Y:S02]  /*0340*/  I2FP.F32.S32 R10, R25 ;  /* 0x00000019000a7245 */ /* 0x010fe40000201400 */
[----:B-----5:R-:W-:Y:S02]  /*0350*/  I2FP.F32.S32 R24, R24 ;  /* 0x0000001800187245 */ /* 0x020fe40000201400 */
[----:B------:R-:W-:-:S03]  /*0360*/  I2FP.F32.S32 R9, R9 ;  /* 0x0000000900097245 */ /* 0x000fc60000201400 */
[----:B------:R-:W-:Y:S01]  /*0370*/  FFMA R24, R10, R24, R11 ;  /* 0x000000180a187223 */ /* 0x000fe2000000000b */
[----:B------:R-:W-:Y:S01]  /*0380*/  IMAD.WIDE R10, R0, 0x4, R22 ;  /* 0x00000004000a7825 */ /* 0x000fe200078e0216 */
[----:B------:R-:W-:Y:S02]  /*0390*/  I2FP.F32.S32 R18, R18 ;  /* 0x0000001200127245 */ /* 0x000fe40000201400 */
[----:B0-----:R-:W-:-:S03]  /*03a0*/  I2FP.F32.S32 R17, R8 ;  /* 0x0000000800117245 */ /* 0x001fc60000201400 */
[----:B------:R-:W-:Y:S01]  /*03b0*/  FFMA R18, R9, R18, R24 ;  /* 0x0000001209127223 */ /* 0x000fe20000000018 */
[----:B------:R-:W-:Y:S01]  /*03c0*/  IMAD.WIDE R8, R0, 0x4, R10 ;  /* 0x0000000400087825 */ /* 0x000fe200078e020a */
[----:B------:R-:W2:Y:S01]  /*03d0*/  LDG.E R24, desc[UR6][R12.64+0x20] ;  /* 0x000020060c187981 */ /* 0x000ea2000c1e1900 */
[----:B------:R-:W-:-:S03]  /*03e0*/  I2FP.F32.S32 R19, R6 ;  /* 0x0000000600137245 */ /* 0x000fc60000201400 */
[----:B------:R0:W3:Y:S01]  /*03f0*/  LDG.E R6, desc[UR6][R10.64] ;  /* 0x000000060a067981 */ /* 0x0000e2000c1e1900 */
[----:B-1----:R-:W-:Y:S01]  /*0400*/  I2FP.F32.S32 R20, R4 ;  /* 0x0000000400147245 */ /* 0x002fe20000201400 */
[----:B------:R-:W-:Y:S01]  /*0410*/  FFMA R17, R17, R19, R18 ;  /* 0x0000001311117223 */ /* 0x000fe20000000012 */
[----:B------:R-:W-:Y:S01]  /*0420*/  IMAD.WIDE R18, R0, 0x4, R8 ;  /* 0x0000000400127825 */ /* 0x000fe200078e0208 */
[----:B------:R-:W4:Y:S01]  /*0430*/  LDG.E R4, desc[UR6][R12.64+0x18] ;  /* 0x000018060c047981 */ /* 0x000f22000c1e1900 */
[----:B------:R-:W-:-:S03]  /*0440*/  I2FP.F32.S32 R26, R26 ;  /* 0x0000001a001a7245 */ /* 0x000fc60000201400 */
[----:B------:R-:W5:Y:S01]  /*0450*/  LDG.E R25, desc[UR6][R18.64] ;  /* 0x0000000612197981 */ /* 0x000f62000c1e1900 */
[----:B------:R-:W-:Y:S02]  /*0460*/  I2FP.F32.S32 R14, R14 ;  /* 0x0000000e000e7245 */ /* 0x000fe40000201400 */
[----:B------:R-:W-:-:S03]  /*0470*/  I2FP.F32.S32 R27, R27 ;  /* 0x0000001b001b7245 */ /* 0x000fc60000201400 */
[----:B------:R-:W-:Y:S01]  /*0480*/  FFMA R17, R20, R14, R17 ;  /* 0x0000000e14117223 */ /* 0x000fe20000000011 */
[----:B------:R-:W-:Y:S01]  /*0490*/  IMAD.WIDE R20, R0, 0x4, R18 ;  /* 0x0000000400147825 */ /* 0x000fe200078e0212 */
[----:B------:R1:W5:Y:S03]  /*04a0*/  LDG.E R14, desc[UR6][R8.64] ;  /* 0x00000006080e7981 */ /* 0x000366000c1e1900 */
[----:B------:R-:W-:Y:S02]  /*04b0*/  FFMA R26, R26, R27, R17 ;  /* 0x0000001b1a1a7223 */ /* 0x000fe40000000011 */
[----:B------:R-:W5:Y:S01]  /*04c0*/  LDG.E R17, desc[UR6][R12.64+0x1c] ;  /* 0x00001c060c117981 */ /* 0x000f62000c1e1900 */
[C---:B0-----:R-:W-:Y:S01]  /*04d0*/  IMAD.WIDE R10, R0.reuse, 0x4, R20 ;  /* 0x00000004000a7825 */ /* 0x041fe200078e0214 */
[----:B------:R-:W-:Y:S02]  /*04e0*/  I2FP.F32.S32 R29, R29 ;  /* 0x0000001d001d7245 */ /* 0x000fe40000201400 */
[----:B------:R-:W-:Y:S01]  /*04f0*/  I2FP.F32.S32 R28, R28 ;  /* 0x0000001c001c7245 */ /* 0x000fe20000201400 */
[----:B------:R-:W5:Y:S01]  /*0500*/  LDG.E R20, desc[UR6][R20.64] ;  /* 0x0000000614147981 */ /* 0x000f62000c1e1900 */
[----:B-1----:R-:W-:-:S04]  /*0510*/  IMAD.WIDE R8, R0, 0x4, R10 ;  /* 0x0000000400087825 */ /* 0x002fc800078e020a */
[----:B------:R-:W-:Y:S01]  /*0520*/  FFMA R18, R29, R28, R26 ;  /* 0x0000001c1d127223 */ /* 0x000fe2000000001a */
[----:B------:R0:W5:Y:S04]  /*0530*/  LDG.E R27, desc[UR6][R10.64] ;  /* 0x000000060a1b7981 */ /* 0x000168000c1e1900 */
[----:B------:R-:W5:Y:S01]  /*0540*/  LDG.E R26, desc[UR6][R12.64+0x24] ;  /* 0x000024060c1a7981 */ /* 0x000f62000c1e1900 */
[----:B------:R-:W-:Y:S01]  /*0550*/  I2FP.F32.S32 R16, R16 ;  /* 0x0000001000107245 */ /* 0x000fe20000201400 */
[----:B------:R-:W-:Y:S02]  /*0560*/  IMAD.WIDE R22, R0, 0x4, R8 ;  /* 0x0000000400167825 */ /* 0x000fe400078e0208 */
[----:B------:R-:W5:Y:S01]  /*0570*/  LDG.E R29, desc[UR6][R12.64+0x28] ;  /* 0x000028060c1d7981 */ /* 0x000f62000c1e1900 */
[----:B0-----:R-:W-:-:S03]  /*0580*/  I2FP.F32.S32 R11, R15 ;  /* 0x0000000f000b7245 */ /* 0x001fc60000201400 */
[----:B------:R-:W5:Y:S04]  /*0590*/  LDG.E R28, desc[UR6][R12.64+0x2c] ;  /* 0x00002c060c1c7981 */ /* 0x000f68000c1e1900 */
[----:B------:R0:W5:Y:S04]  /*05a0*/  LDG.E R15, desc[UR6][R8.64] ;  /* 0x00000006080f7981 */ /* 0x000168000c1e1900 */
[----:B------:R-:W5:Y:S04]  /*05b0*/  LDG.E R21, desc[UR6][R12.64+0x30] ;  /* 0x000030060c157981 */ /* 0x000f68000c1e1900 */
[----:B------:R1:W5:Y:S01]  /*05c0*/  LDG.E R10, desc[UR6][R12.64+0x34] ;  /* 0x000034060c0a7981 */ /* 0x000362000c1e1900 */
[----:B0-----:R-:W-:Y:S01]  /*05d0*/  FFMA R8, R11, R16, R18 ;  /* 0x000000100b087223 */ /* 0x001fe20000000012 */
[----:B------:R-:W-:-:S02]  /*05e0*/  IMAD.WIDE R18, R0, 0x4, R22 ;  /* 0x0000000400127825 */ /* 0x000fc400078e0216 */
[----:B------:R-:W5:Y:S04]  /*05f0*/  LDG.E R16, desc[UR6][R22.64] ;  /* 0x0000000616107981 */ /* 0x000f68000c1e1900 */
[----:B------:R-:W5:Y:S01]  /*0600*/  LDG.E R11, desc[UR6][R18.64] ;  /* 0x00000006120b7981 */ /* 0x000f62000c1e1900 */
[----:B------:R-:W-:-:S04]  /*0610*/  IADD3 R2, PT, PT, R2, -0x10, RZ ;  /* 0xfffffff002027810 */ /* 0x000fc80007ffe0ff */
[----:B------:R-:W-:Y:S02]  /*0620*/  ISETP.GT.AND P1, PT, R2, 0xc, PT ;  /* 0x0000000c0200780c */ /* 0x000fe40003f24270 */
[----:B-1----:R-:W-:Y:S01]  /*0630*/  IADD3 R12, P2, PT, R12, 0x40, RZ ;  /* 0x000000400c0c7810 */ /* 0x002fe20007f5e0ff */
[----:B------:R-:W-:-:S04]  /*0640*/  UIADD3 UR4, UPT, UPT, UR4, 0x10, URZ ;  /* 0x0000001004047890 */ /* 0x000fc8000fffe0ff */
[----:B------:R-:W-:Y:S01]  /*0650*/  IMAD.X R13, RZ, RZ, R13, P2 ;  /* 0x000000ffff0d7224 */ /* 0x000fe200010e060d */
[----:B---3--:R-:W-:Y:S02]  /*0660*/  I2FP.F32.S32 R6, R6 ;  /* 0x0000000600067245 */ /* 0x008fe40000201400 */
[----:B----4-:R-:W-:Y:S02]  /*0670*/  I2FP.F32.S32 R4, R4 ;  /* 0x0000000400047245 */ /* 0x010fe40000201400 */
[----:B--2---:R-:W-:-:S03]  /*0680*/  I2FP.F32.S32 R9, R24 ;  /* 0x0000001800097245 */ /* 0x004fc60000201400 */
[----:B------:R-:W-:Y:S01]  /*0690*/  FFMA R4, R4, R6, R8 ;  /* 0x0000000604047223 */ /* 0x000fe20000000008 */
[----:B-----5:R-:W-:Y:S02]  /*06a0*/  I2FP.F32.S32 R25, R25 ;  /* 0x0000001900197245 */ /* 0x020fe40000201400 */
[----:B------:R-:W-:Y:S02]  /*06b0*/  I2FP.F32.S32 R14, R14 ;  /* 0x0000000e000e7245 */ /* 0x000fe40000201400 */
[----:B------:R-:W-:-:S05]  /*06c0*/  I2FP.F32.S32 R17, R17 ;  /* 0x0000001100117245 */ /* 0x000fca0000201400 */
[----:B------:R-:W-:Y:S01]  /*06d0*/  FFMA R4, R17, R14, R4 ;  /* 0x0000000e11047223 */ /* 0x000fe20000000004 */
[----:B------:R-:W-:-:S03]  /*06e0*/  I2FP.F32.S32 R20, R20 ;  /* 0x0000001400147245 */ /* 0x000fc60000201400 */
[----:B------:R-:W-:Y:S01]  /*06f0*/  FFMA R4, R9, R25, R4 ;  /* 0x0000001909047223 */ /* 0x000fe20000000004 */
[----:B------:R-:W-:Y:S02]  /*0700*/  I2FP.F32.S32 R27, R27 ;  /* 0x0000001b001b7245 */ /* 0x000fe40000201400 */
[----:B------:R-:W-:Y:S02]  /*0710*/  I2FP.F32.S32 R17, R26 ;  /* 0x0000001a00117245 */ /* 0x000fe40000201400 */
[----:B------:R-:W-:-:S03]  /*0720*/  I2FP.F32.S32 R29, R29 ;  /* 0x0000001d001d7245 */ /* 0x000fc60000201400 */
[----:B------:R-:W-:Y:S01]  /*0730*/  FFMA R4, R17, R20, R4 ;  /* 0x0000001411047223 */ /* 0x000fe20000000004 */
[----:B------:R-:W-:-:S03]  /*0740*/  I2FP.F32.S32 R9, R28 ;  /* 0x0000001c00097245 */ /* 0x000fc60000201400 */
[----:B------:R-:W-:Y:S01]  /*0750*/  FFMA R4, R29, R27, R4 ;  /* 0x0000001b1d047223 */ /* 0x000fe20000000004 */
[----:B------:R-:W-:Y:S02]  /*0760*/  I2FP.F32.S32 R15, R15 ;  /* 0x0000000f000f7245 */ /* 0x000fe40000201400 */
[----:B------:R-:W-:-:S03]  /*0770*/  I2FP.F32.S32 R21, R21 ;  /* 0x0000001500157245 */ /* 0x000fc60000201400 */
[----:B------:R-:W-:Y:S01]  /*0780*/  FFMA R4, R9, R15, R4 ;  /* 0x0000000f09047223 */ /* 0x000fe20000000004 */
[----:B------:R-:W-:Y:S02]  /*0790*/  I2FP.F32.S32 R9, R10 ;  /* 0x0000000a00097245 */ /* 0x000fe40000201400 */
[----:B------:R-:W-:Y:S02]  /*07a0*/  I2FP.F32.S32 R16, R16 ;  /* 0x0000001000107245 */ /* 0x000fe40000201400 */
[----:B------:R-:W-:-:S03]  /*07b0*/  I2FP.F32.S32 R11, R11 ;  /* 0x0000000b000b7245 */ /* 0x000fc60000201400 */
[----:B------:R-:W-:Y:S01]  /*07c0*/  FFMA R4, R21, R16, R4 ;  /* 0x0000001015047223 */ /* 0x000fe20000000004 */
[----:B------:R-:W-:-:S04]  /*07d0*/  IMAD.WIDE R20, R0, 0x4, R18 ;  /* 0x0000000400147825 */ /* 0x000fc800078e0212 */
[----:B------:R-:W-:Y:S01]  /*07e0*/  FFMA R10, R9, R11, R4 ;  /* 0x0000000b090a7223 */ /* 0x000fe20000000004 */
[----:B------:R-:W-:Y:S06]  /*07f0*/  @P1 BRA `(.L_x_4) ;  /* 0xfffffff800681947 */ /* 0x000fec000383ffff */
.L_x_3:
[----:B------:R-:W-:-:S13]  /*0800*/  ISETP.GT.AND P1, PT, R2, 0x4, PT ;  /* 0x000000040200780c */ /* 0x000fda0003f24270 */
[----:B------:R-:W-:Y:S05]  /*0810*/  @!P1 BRA `(.L_x_5) ;  /* 0x0000000000d49947 */ /* 0x000fea0003800000 */
[C---:B------:R-:W-:Y:S01]  /*0820*/  IMAD.WIDE R28, R0.reuse, 0x4, R20 ;  /* 0x00000004001c7825 */ /* 0x040fe200078e0214 */
[----:B------:R-:W2:Y:S04]  /*0830*/  LDG.E R6, desc[UR6][R12.64+-0x8] ;  /* 0xfffff8060c067981 */ /* 0x000ea8000c1e1900 */
[----:B------:R0:W3:Y:S01]  /*0840*/  LDG.E R4, desc[UR6][R20.64] ;  /* 0x0000000614047981 */ /* 0x0000e2000c1e1900 */
[----:B------:R-:W-:-:S03]  /*0850*/  IMAD.WIDE R16, R0, 0x4, R28 ;  /* 0x0000000400107825 */ /* 0x000fc600078e021c */
[----:B------:R-:W4:Y:S01]  /*0860*/  LDG.E R23, desc[UR6][R12.64+-0x4] ;  /* 0xfffffc060c177981 */ /* 0x000f22000c1e1900 */
[----:B------:R-:W-:-:S03]  /*0870*/  IMAD.WIDE R14, R0, 0x4, R16 ;  /* 0x00000004000e7825 */ /* 0x000fc600078e0210 */
[----:B------:R-:W5:Y:S04]  /*0880*/  LDG.E R22, desc[UR6][R28.64] ;  /* 0x000000061c167981 */ /* 0x000f68000c1e1900 */
[----:B------:R-:W5:Y:S01]  /*0890*/  LDG.E R11, desc[UR6][R12.64] ;  /* 0x000000060c0b7981 */ /* 0x000f62000c1e1900 */
[----:B------:R-:W-:-:S03]  /*08a0*/  IMAD.WIDE R8, R0, 0x4, R14 ;  /* 0x0000000400087825 */ /* 0x000fc600078e020e */
[----:B------:R1:W5:Y:S01]  /*08b0*/  LDG.E R25, desc[UR6][R16.64] ;  /* 0x0000000610197981 */ /* 0x000362000c1e1900 */
[----:B------:R-:W-:-:S03]  /*08c0*/  IMAD.WIDE R18, R0, 0x4, R8 ;  /* 0x0000000400127825 */ /* 0x000fc600078e0208 */
[----:B------:R-:W5:Y:S04]  /*08d0*/  LDG.E R24, desc[UR6][R12.64+0x4] ;  /* 0x000004060c187981 */ /* 0x000f68000c1e1900 */
[----:B------:R-:W5:Y:S01]  /*08e0*/  LDG.E R14, desc[UR6][R14.64] ;  /* 0x000000060e0e7981 */ /* 0x000f62000c1e1900 */
[----:B0-----:R-:W-:-:S03]  /*08f0*/  IMAD.WIDE R20, R0, 0x4, R18 ;  /* 0x0000000400147825 */ /* 0x001fc600078e0212 */
[----:B------:R-:W5:Y:S04]  /*0900*/  LDG.E R26, desc[UR6][R12.64+0x8] ;  /* 0x000008060c1a7981 */ /* 0x000f68000c1e1900 */
[----:B------:R-:W5:Y:S01]  /*0910*/  LDG.E R8, desc[UR6][R8.64] ;  /* 0x0000000608087981 */ /* 0x000f62000c1e1900 */
[----:B-1----:R-:W-:-:S03]  /*0920*/  IMAD.WIDE R16, R0, 0x4, R20 ;  /* 0x0000000400107825 */ /* 0x002fc600078e0214 */
[----:B------:R-:W5:Y:S04]  /*0930*/  LDG.E R27, desc[UR6][R12.64+0xc] ;  /* 0x00000c060c1b7981 */ /* 0x000f68000c1e1900 */
[----:B------:R-:W5:Y:S04]  /*0940*/  LDG.E R18, desc[UR6][R18.64] ;  /* 0x0000000612127981 */ /* 0x000f68000c1e1900 */
[----:B------:R-:W5:Y:S04]  /*0950*/  LDG.E R29, desc[UR6][R12.64+0x10] ;  /* 0x000010060c1d7981 */ /* 0x000f68000c1e1900 */
[----:B------:R-:W5:Y:S04]  /*0960*/  LDG.E R28, desc[UR6][R20.64] ;  /* 0x00000006141c7981 */ /* 0x000f68000c1e1900 */
[----:B------:R0:W5:Y:S04]  /*0970*/  LDG.E R9, desc[UR6][R12.64+0x14] ;  /* 0x000014060c097981 */ /* 0x000168000c1e1900 */
[----:B------:R-:W5:Y:S01]  /*0980*/  LDG.E R15, desc[UR6][R16.64] ;  /* 0x00000006100f7981 */ /* 0x000f62000c1e1900 */
[----:B------:R-:W-:-:S02]  /*0990*/  PLOP3.LUT P0, PT, PT, PT, PT, 0x8, 0x80 ;  /* 0x000000000080781c */ /* 0x000fc40003f0e170 */
[----:B0-----:R-:W-:Y:S01]  /*09a0*/  IADD3 R12, P1, PT, R12, 0x20, RZ ;  /* 0x000000200c0c7810 */ /* 0x001fe20007f3e0ff */
[----:B------:R-:W-:Y:S01]  /*09b0*/  IMAD.WIDE R20, R0, 0x4, R16 ;  /* 0x0000000400147825 */ /* 0x000fe200078e0210 */
[----:B------:R-:W-:-:S03]  /*09c0*/  IADD3 R2, PT, PT, R2, -0x8, RZ ;  /* 0xfffffff802027810 */ /* 0x000fc60007ffe0ff */
[----:B------:R-:W-:Y:S01]  /*09d0*/  IMAD.X R13, RZ, RZ, R13, P1 ;  /* 0x000000ffff0d7224 */ /* 0x000fe200008e060d */
[----:B------:R-:W-:Y:S01]  /*09e0*/  UIADD3 UR4, UPT, UPT, UR4, 0x8, URZ ;  /* 0x0000000804047890 */ /* 0x000fe2000fffe0ff */
[----:B--2---:R-:W-:Y:S02]  /*09f0*/  I2FP.F32.S32 R6, R6 ;  /* 0x0000000600067245 */ /* 0x004fe40000201400 */
[----:B---3--:R-:W-:Y:S02]  /*0a00*/  I2FP.F32.S32 R4, R4 ;  /* 0x0000000400047245 */ /* 0x008fe40000201400 */
[----:B----4-:R-:W-:-:S03]  /*0a10*/  I2FP.F32.S32 R23, R23 ;  /* 0x0000001700177245 */ /* 0x010fc60000201400 */
[----:B------:R-:W-:Y:S01]  /*0a20*/  FFMA R4, R6, R4, R10 ;  /* 0x0000000406047223 */ /* 0x000fe2000000000a */
[----:B-----5:R-:W-:Y:S02]  /*0a30*/  I2FP.F32.S32 R22, R22 ;  /* 0x0000001600167245 */ /* 0x020fe40000201400 */
[----:B------:R-:W-:-:S03]  /*0a40*/  I2FP.F32.S32 R11, R11 ;  /* 0x0000000b000b7245 */ /* 0x000fc60000201400 */
[----:B------:R-:W-:Y:S01]  /*0a50*/  FFMA R4, R23, R22, R4 ;  /* 0x0000001617047223 */ /* 0x000fe20000000004 */
[----:B------:R-:W-:Y:S02]  /*0a60*/  I2FP.F32.S32 R25, R25 ;  /* 0x0000001900197245 */ /* 0x000fe40000201400 */
        /* <DEDUP_REMOVED lines=14> */
[----:B------:R-:W-:-:S05]  /*0b50*/  I2FP.F32.S32 R15, R15 ;  /* 0x0000000f000f7245 */ /* 0x000fca0000201400 */
[----:B------:R-:W-:-:S07]  /*0b60*/  FFMA R10, R9, R15, R4 ;  /* 0x0000000f090a7223 */ /* 0x000fce0000000004 */
.L_x_5:
[----:B------:R-:W-:-:S13]  /*0b70*/  ISETP.NE.OR P0, PT, R2, RZ, P0 ;  /* 0x000000ff0200720c */ /* 0x000fda0000705670 */
[----:B------:R-:W-:Y:S05]  /*0b80*/  @!P0 BRA `(.L_x_1) ;  /* 0x0000000000788947 */ /* 0x000fea0003800000 */
.L_x_2:
        /* <DEDUP_REMOVED lines=8> */
[----:B------:R-:W5:Y:S04]  /*0c10*/  LDG.E R22, desc[UR6][R14.64] ;  /* 0x000000060e167981 */ /* 0x000f68000c1e1900 */
[----:B------:R0:W5:Y:S04]  /*0c20*/  LDG.E R23, desc[UR6][R12.64+0x4] ;  /* 0x000004060c177981 */ /* 0x000168000c1e1900 */
[----:B------:R-:W5:Y:S01]  /*0c30*/  LDG.E R24, desc[UR6][R8.64] ;  /* 0x0000000608187981 */ /* 0x000f62000c1e1900 */
[----:B------:R-:W-:Y:S01]  /*0c40*/  VIADD R2, R2, 0xfffffffc ;  /* 0xfffffffc02027836 */ /* 0x000fe20000000000 */
[----:B------:R-:W-:-:S04]  /*0c50*/  UIADD3 UR4, UPT, UPT, UR4, 0x4, URZ ;  /* 0x0000000404047890 */ /* 0x000fc8000fffe0ff */
[----:B------:R-:W-:Y:S02]  /*0c60*/  ISETP.NE.AND P0, PT, R2, RZ, PT ;  /* 0x000000ff0200720c */ /* 0x000fe40003f05270 */
[----:B0-----:R-:W-:-:S05]  /*0c70*/  IADD3 R12, P1, PT, R12, 0x10, RZ ;  /* 0x000000100c0c7810 */ /* 0x001fca0007f3e0ff */
[----:B------:R-:W-:Y:S01]  /*0c80*/  IMAD.X R13, RZ, RZ, R13, P1 ;  /* 0x000000ffff0d7224 */ /* 0x000fe200008e060d */
[----:B--2---:R-:W-:Y:S02]  /*0c90*/  I2FP.F32.S32 R11, R4 ;  /* 0x00000004000b7245 */ /* 0x004fe40000201400 */
[----:B---3--:R-:W-:Y:S01]  /*0ca0*/  I2FP.F32.S32 R4, R20 ;  /* 0x0000001400047245 */ /* 0x008fe20000201400 */
[----:B------:R-:W-:Y:S01]  /*0cb0*/  IMAD.WIDE R20, R0, 0x4, R8 ;  /* 0x0000000400147825 */ /* 0x000fe200078e0208 */
        /* <DEDUP_REMOVED lines=8> */
[----:B------:R-:W-:-:S05]  /*0d40*/  I2FP.F32.S32 R24, R24 ;  /* 0x0000001800187245 */ /* 0x000fca0000201400 */
[----:B------:R-:W-:Y:S01]  /*0d50*/  FFMA R10, R23, R24, R4 ;  /* 0x00000018170a7223 */ /* 0x000fe20000000004 */
[----:B------:R-:W-:Y:S06]  /*0d60*/  @P0 BRA `(.L_x_2) ;  /* 0xfffffffc00880947 */ /* 0x000fec000383ffff */
.L_x_1:
[----:B------:R-:W-:-:S13]  /*0d70*/  ISETP.NE.AND P0, PT, R7, RZ, PT ;  /* 0x000000ff0700720c */ /* 0x000fda0003f05270 */
[----:B------:R-:W-:Y:S05]  /*0d80*/  @!P0 BRA `(.L_x_0) ;  /* 0x0000000000448947 */ /* 0x000fea0003800000 */
[----:B------:R-:W0:Y:S01]  /*0d90*/  LDC.64 R8, c[0x0][0x380] ;  /* 0x0000e000ff087b82 */ /* 0x000e220000000a00 */
[----:B------:R-:W-:Y:S02]  /*0da0*/  IMAD R15, R5, R0, UR4 ;  /* 0x00000004050f7e24 */ /* 0x000fe4000f8e0200 */
[----:B------:R-:W-:-:S05]  /*0db0*/  IMAD R11, R0, UR4, R3 ;  /* 0x00000004000b7c24 */ /* 0x000fca000f8e0203 */
[----:B------:R-:W1:Y:S01]  /*0dc0*/  LDC.64 R12, c[0x0][0x388] ;  /* 0x0000e200ff0c7b82 */ /* 0x000e620000000a00 */
[----:B0-----:R-:W-:-:S04]  /*0dd0*/  IMAD.WIDE R8, R15, 0x4, R8 ;  /* 0x000000040f087825 */ /* 0x001fc800078e0208 */
[----:B-1----:R-:W-:-:S07]  /*0de0*/  IMAD.WIDE R12, R11, 0x4, R12 ;  /* 0x000000040b0c7825 */ /* 0x002fce00078e020c */
.L_x_6:
[----:B------:R0:W2:Y:S04]  /*0df0*/  LDG.E R4, desc[UR6][R12.64] ;  /* 0x000000060c047981 */ /* 0x0000a8000c1e1900 */
[----:B------:R1:W3:Y:S01]  /*0e00*/  LDG.E R2, desc[UR6][R8.64] ;  /* 0x0000000608027981 */ /* 0x0002e2000c1e1900 */
[----:B------:R-:W-:-:S04]  /*0e10*/  IADD3 R7, PT, PT, R7, -0x1, RZ ;  /* 0xffffffff07077810 */ /* 0x000fc80007ffe0ff */
[----:B------:R-:W-:Y:S01]  /*0e20*/  ISETP.NE.AND P0, PT, R7, RZ, PT ;  /* 0x000000ff0700720c */ /* 0x000fe20003f05270 */
[----:B0-----:R-:W-:Y:S01]  /*0e30*/  IMAD.WIDE R12, R0, 0x4, R12 ;  /* 0x00000004000c7825 */ /* 0x001fe200078e020c */
[----:B-1----:R-:W-:-:S05]  /*0e40*/  IADD3 R8, P1, PT, R8, 0x4, RZ ;  /* 0x0000000408087810 */ /* 0x002fca0007f3e0ff */
[----:B------:R-:W-:Y:S01]  /*0e50*/  IMAD.X R9, RZ, RZ, R9, P1 ;  /* 0x000000ffff097224 */ /* 0x000fe200008e0609 */
[----:B--2---:R-:W-:Y:S02]  /*0e60*/  I2FP.F32.S32 R4, R4 ;  /* 0x0000000400047245 */ /* 0x004fe40000201400 */
[----:B---3--:R-:W-:-:S05]  /*0e70*/  I2FP.F32.S32 R11, R2 ;  /* 0x00000002000b7245 */ /* 0x008fca0000201400 */
[----:B------:R-:W-:Y:S01]  /*0e80*/  FFMA R10, R11, R4, R10 ;  /* 0x000000040b0a7223 */ /* 0x000fe2000000000a */
[----:B------:R-:W-:Y:S06]  /*0e90*/  @P0 BRA `(.L_x_6) ;  /* 0xfffffffc00d40947 */ /* 0x000fec000383ffff */
.L_x_0:
[----:B------:R-:W0:Y:S01]  /*0ea0*/  LDC.64 R6, c[0x0][0x390] ;  /* 0x0000e400ff067b82 */ /* 0x000e220000000a00 */
[----:B------:R-:W1:Y:S01]  /*0eb0*/  F2I.TRUNC.NTZ R9, R10 ;  /* 0x0000000a00097305 */ /* 0x000e62000020f100 */
[----:B------:R-:W-:-:S04]  /*0ec0*/  IMAD R3, R5, R0, R3 ;  /* 0x0000000005037224 */ /* 0x000fc800078e0203 */
[----:B0-----:R-:W-:-:S05]  /*0ed0*/  IMAD.WIDE R2, R3, 0x4, R6 ;  /* 0x0000000403027825 */ /* 0x001fca00078e0206 */
[----:B-1----:R-:W-:Y:S01]  /*0ee0*/  STG.E desc[UR6][R2.64], R9 ;  /* 0x0000000902007986 */ /* 0x002fe2000c101906 */
[----:B------:R-:W-:Y:S05]  /*0ef0*/  EXIT ;  /* 0x000000000000794d */ /* 0x000fea0003800000 */
.L_x_7:
[----:B------:R-:W-:-:S00]  /*0f00*/  BRA `(.L_x_7) ;  /* 0xfffffffc00fc7947 */ /* 0x000fc0000383ffff */
[----:B------:R-:W-:-:S00]  /*0f10*/  NOP ;  /* 0x0000000000007918 */ /* 0x000fc00000000000 */
        /* <DEDUP_REMOVED lines=14> */
.L_x_8:


//--------------------- .nv.shared.reserved.0     --------------------------
	.section	.nv.shared.reserved.0,"aw",@nobits
	.weak		__nv_reservedSMEM_offset_0_alias
	.size		__nv_reservedSMEM_offset_0_alias, 0, 64
	.other		__nv_reservedSMEM_offset_0_alias,@"STO_CUDA_RESERVED_SHARED STV_DEFAULT"
__nv_reservedSMEM_offset_0_alias:
	.zero		0
	.zero		64


//--------------------- .nv.constant0._Z6MatMulPiS_S_i --------------------------
	.section	.nv.constant0._Z6MatMulPiS_S_i,"a",@progbits
	.sectionflags	@""
	.align	4
.nv.constant0._Z6MatMulPiS_S_i:
	.zero		924


//--------------------- SYMBOLS --------------------------

	.type		.nv.reservedSmem.offset0,@object
	.size		.nv.reservedSmem.offset0,0x4
